//
// Generated by NVIDIA NVVM Compiler
//
// Compiler Build ID: CL-36424714
// Cuda compilation tools, release 13.0, V13.0.88
// Based on NVVM 20.0.0
//

.version 9.0
.target sm_100
.address_size 64

	// .globl	_Z14matrixMultiplyPfS_S_
// _ZZ14matrixMultiplyPfS_S_E4cols has been demoted
// _ZZ14matrixMultiplyPfS_S_E4rows has been demoted

.visible .entry _Z14matrixMultiplyPfS_S_(
	.param .u64 .ptr .align 1 _Z14matrixMultiplyPfS_S__param_0,
	.param .u64 .ptr .align 1 _Z14matrixMultiplyPfS_S__param_1,
	.param .u64 .ptr .align 1 _Z14matrixMultiplyPfS_S__param_2
)
{
	.reg .pred 	%p<5>;
	.reg .b32 	%r<49>;
	.reg .b32 	%f<84>;
	.reg .b64 	%rd<43>;
	// demoted variable
	.shared .align 4 .b8 _ZZ14matrixMultiplyPfS_S_E4cols[16384];
	// demoted variable
	.shared .align 4 .b8 _ZZ14matrixMultiplyPfS_S_E4rows[16384];
	ld.param.u64 	%rd2, [_Z14matrixMultiplyPfS_S__param_0];
	ld.param.u64 	%rd3, [_Z14matrixMultiplyPfS_S__param_1];
	ld.param.u64 	%rd1, [_Z14matrixMultiplyPfS_S__param_2];
	mov.u32 	%r9, %ctaid.y;
	mov.u32 	%r10, %ntid.y;
	mov.u32 	%r1, %tid.y;
	mad.lo.s32 	%r11, %r9, %r10, %r1;
	mov.u32 	%r12, %ctaid.x;
	mov.u32 	%r13, %ntid.x;
	mov.u32 	%r2, %tid.x;
	mad.lo.s32 	%r3, %r12, %r13, %r2;
	shl.b32 	%r4, %r11, 8;
	shl.b32 	%r14, %r2, 4;
	add.s32 	%r15, %r4, %r14;
	shl.b32 	%r16, %r1, 4;
	add.s32 	%r17, %r16, %r14;
	shl.b32 	%r18, %r1, 12;
	add.s32 	%r19, %r3, %r18;
	cvta.to.global.u64 	%rd4, %rd2;
	cvta.to.global.u64 	%rd5, %rd3;
	mul.wide.u32 	%rd6, %r15, 4;
	add.s64 	%rd7, %rd4, %rd6;
	ld.global.f32 	%f3, [%rd7];
	shl.b32 	%r20, %r17, 2;
	mov.u32 	%r21, _ZZ14matrixMultiplyPfS_S_E4rows;
	add.s32 	%r22, %r21, %r20;
	st.shared.f32 	[%r22], %f3;
	mul.wide.u32 	%rd8, %r19, 4;
	add.s64 	%rd9, %rd5, %rd8;
	ld.global.f32 	%f4, [%rd9];
	mov.u32 	%r23, _ZZ14matrixMultiplyPfS_S_E4cols;
	add.s32 	%r24, %r23, %r20;
	st.shared.f32 	[%r24], %f4;
	ld.global.f32 	%f5, [%rd7+4];
	st.shared.f32 	[%r22+4], %f5;
	add.s32 	%r25, %r19, 256;
	mul.wide.u32 	%rd10, %r25, 4;
	add.s64 	%rd11, %rd5, %rd10;
	ld.global.f32 	%f6, [%rd11];
	st.shared.f32 	[%r24+4], %f6;
	ld.global.f32 	%f7, [%rd7+8];
	st.shared.f32 	[%r22+8], %f7;
	add.s32 	%r26, %r19, 512;
	mul.wide.u32 	%rd12, %r26, 4;
	add.s64 	%rd13, %rd5, %rd12;
	ld.global.f32 	%f8, [%rd13];
	st.shared.f32 	[%r24+8], %f8;
	ld.global.f32 	%f9, [%rd7+12];
	st.shared.f32 	[%r22+12], %f9;
	add.s32 	%r27, %r19, 768;
	mul.wide.u32 	%rd14, %r27, 4;
	add.s64 	%rd15, %rd5, %rd14;
	ld.global.f32 	%f10, [%rd15];
	st.shared.f32 	[%r24+12], %f10;
	ld.global.f32 	%f11, [%rd7+16];
	st.shared.f32 	[%r22+16], %f11;
	add.s32 	%r28, %r19, 1024;
	mul.wide.u32 	%rd16, %r28, 4;
	add.s64 	%rd17, %rd5, %rd16;
	ld.global.f32 	%f12, [%rd17];
	st.shared.f32 	[%r24+16], %f12;
	ld.global.f32 	%f13, [%rd7+20];
	st.shared.f32 	[%r22+20], %f13;
	add.s32 	%r29, %r19, 1280;
	mul.wide.u32 	%rd18, %r29, 4;
	add.s64 	%rd19, %rd5, %rd18;
	ld.global.f32 	%f14, [%rd19];
	st.shared.f32 	[%r24+20], %f14;
	ld.global.f32 	%f15, [%rd7+24];
	st.shared.f32 	[%r22+24], %f15;
	add.s32 	%r30, %r19, 1536;
	mul.wide.u32 	%rd20, %r30, 4;
	add.s64 	%rd21, %rd5, %rd20;
	ld.global.f32 	%f16, [%rd21];
	st.shared.f32 	[%r24+24], %f16;
	ld.global.f32 	%f17, [%rd7+28];
	st.shared.f32 	[%r22+28], %f17;
	add.s32 	%r31, %r19, 1792;
	mul.wide.u32 	%rd22, %r31, 4;
	add.s64 	%rd23, %rd5, %rd22;
	ld.global.f32 	%f18, [%rd23];
	st.shared.f32 	[%r24+28], %f18;
	ld.global.f32 	%f19, [%rd7+32];
	st.shared.f32 	[%r22+32], %f19;
	add.s32 	%r32, %r19, 2048;
	mul.wide.u32 	%rd24, %r32, 4;
	add.s64 	%rd25, %rd5, %rd24;
	ld.global.f32 	%f20, [%rd25];
	st.shared.f32 	[%r24+32], %f20;
	ld.global.f32 	%f21, [%rd7+36];
	st.shared.f32 	[%r22+36], %f21;
	add.s32 	%r33, %r19, 2304;
	mul.wide.u32 	%rd26, %r33, 4;
	add.s64 	%rd27, %rd5, %rd26;
	ld.global.f32 	%f22, [%rd27];
	st.shared.f32 	[%r24+36], %f22;
	ld.global.f32 	%f23, [%rd7+40];
	st.shared.f32 	[%r22+40], %f23;
	add.s32 	%r34, %r19, 2560;
	mul.wide.u32 	%rd28, %r34, 4;
	add.s64 	%rd29, %rd5, %rd28;
	ld.global.f32 	%f24, [%rd29];
	st.shared.f32 	[%r24+40], %f24;
	ld.global.f32 	%f25, [%rd7+44];
	st.shared.f32 	[%r22+44], %f25;
	add.s32 	%r35, %r19, 2816;
	mul.wide.u32 	%rd30, %r35, 4;
	add.s64 	%rd31, %rd5, %rd30;
	ld.global.f32 	%f26, [%rd31];
	st.shared.f32 	[%r24+44], %f26;
	ld.global.f32 	%f27, [%rd7+48];
	st.shared.f32 	[%r22+48], %f27;
	add.s32 	%r36, %r19, 3072;
	mul.wide.u32 	%rd32, %r36, 4;
	add.s64 	%rd33, %rd5, %rd32;
	ld.global.f32 	%f28, [%rd33];
	st.shared.f32 	[%r24+48], %f28;
	ld.global.f32 	%f29, [%rd7+52];
	st.shared.f32 	[%r22+52], %f29;
	add.s32 	%r37, %r19, 3328;
	mul.wide.u32 	%rd34, %r37, 4;
	add.s64 	%rd35, %rd5, %rd34;
	ld.global.f32 	%f30, [%rd35];
	st.shared.f32 	[%r24+52], %f30;
	ld.global.f32 	%f31, [%rd7+56];
	st.shared.f32 	[%r22+56], %f31;
	add.s32 	%r38, %r19, 3584;
	mul.wide.u32 	%rd36, %r38, 4;
	add.s64 	%rd37, %rd5, %rd36;
	ld.global.f32 	%f32, [%rd37];
	st.shared.f32 	[%r24+56], %f32;
	ld.global.f32 	%f33, [%rd7+60];
	st.shared.f32 	[%r22+60], %f33;
	add.s32 	%r39, %r19, 3840;
	mul.wide.u32 	%rd38, %r39, 4;
	add.s64 	%rd39, %rd5, %rd38;
	ld.global.f32 	%f34, [%rd39];
	st.shared.f32 	[%r24+60], %f34;
	bar.sync 	0;
	setp.gt.u32 	%p1, %r11, 255;
	setp.gt.s32 	%p2, %r3, 255;
	or.pred  	%p3, %p1, %p2;
	@%p3 bra 	$L__BB0_4;
	shl.b32 	%r41, %r1, 6;
	add.s32 	%r5, %r21, %r41;
	shl.b32 	%r43, %r2, 6;
	add.s32 	%r6, %r23, %r43;
	mov.f32 	%f83, 0f00000000;
	mov.b32 	%r48, 32;
$L__BB0_2:
	add.s32 	%r45, %r5, %r48;
	ld.shared.f32 	%f36, [%r45+-32];
	add.s32 	%r46, %r6, %r48;
	ld.shared.f32 	%f37, [%r46+-32];
	fma.rn.f32 	%f38, %f36, %f37, %f83;
	ld.shared.f32 	%f39, [%r45+-28];
	ld.shared.f32 	%f40, [%r46+-28];
	fma.rn.f32 	%f41, %f39, %f40, %f38;
	ld.shared.f32 	%f42, [%r45+-24];
	ld.shared.f32 	%f43, [%r46+-24];
	fma.rn.f32 	%f44, %f42, %f43, %f41;
	ld.shared.f32 	%f45, [%r45+-20];
	ld.shared.f32 	%f46, [%r46+-20];
	fma.rn.f32 	%f47, %f45, %f46, %f44;
	ld.shared.f32 	%f48, [%r45+-16];
	ld.shared.f32 	%f49, [%r46+-16];
	fma.rn.f32 	%f50, %f48, %f49, %f47;
	ld.shared.f32 	%f51, [%r45+-12];
	ld.shared.f32 	%f52, [%r46+-12];
	fma.rn.f32 	%f53, %f51, %f52, %f50;
	ld.shared.f32 	%f54, [%r45+-8];
	ld.shared.f32 	%f55, [%r46+-8];
	fma.rn.f32 	%f56, %f54, %f55, %f53;
	ld.shared.f32 	%f57, [%r45+-4];
	ld.shared.f32 	%f58, [%r46+-4];
	fma.rn.f32 	%f59, %f57, %f58, %f56;
	ld.shared.f32 	%f60, [%r45];
	ld.shared.f32 	%f61, [%r46];
	fma.rn.f32 	%f62, %f60, %f61, %f59;
	ld.shared.f32 	%f63, [%r45+4];
	ld.shared.f32 	%f64, [%r46+4];
	fma.rn.f32 	%f65, %f63, %f64, %f62;
	ld.shared.f32 	%f66, [%r45+8];
	ld.shared.f32 	%f67, [%r46+8];
	fma.rn.f32 	%f68, %f66, %f67, %f65;
	ld.shared.f32 	%f69, [%r45+12];
	ld.shared.f32 	%f70, [%r46+12];
	fma.rn.f32 	%f71, %f69, %f70, %f68;
	ld.shared.f32 	%f72, [%r45+16];
	ld.shared.f32 	%f73, [%r46+16];
	fma.rn.f32 	%f74, %f72, %f73, %f71;
	ld.shared.f32 	%f75, [%r45+20];
	ld.shared.f32 	%f76, [%r46+20];
	fma.rn.f32 	%f77, %f75, %f76, %f74;
	ld.shared.f32 	%f78, [%r45+24];
	ld.shared.f32 	%f79, [%r46+24];
	fma.rn.f32 	%f80, %f78, %f79, %f77;
	ld.shared.f32 	%f81, [%r45+28];
	ld.shared.f32 	%f82, [%r46+28];
	fma.rn.f32 	%f83, %f81, %f82, %f80;
	add.s32 	%r48, %r48, 64;
	setp.ne.s32 	%p4, %r48, 1056;
	@%p4 bra 	$L__BB0_2;
	add.s32 	%r47, %r4, %r3;
	cvta.to.global.u64 	%rd40, %rd1;
	mul.wide.s32 	%rd41, %r47, 4;
	add.s64 	%rd42, %rd40, %rd41;
	st.global.f32 	[%rd42], %f83;
$L__BB0_4:
	ret;

}


// ===== COMPILED SASS (sm_100) =====

	.target	sm_100

	.elftype	@"ET_EXEC"


//--------------------- .note.nv.tkinfo           --------------------------
	.section	.note.nv.tkinfo,"",@"SHT_NOTE"
	.sectionflags	@"SHF_NOTE_NV_TKINFO"
	.tkinfo
        /*0018*/ 	.word	0x00000002
        /*0030*/ 	.string	""
        /*0030*/ 	.string	"ptxas"
        /*0030*/ 	.string	"Cuda compilation tools, release 13.0, V13.0.88"
        /*0030*/ 	.string	"Build cuda_13.0.r13.0/compiler.36424714_0"
        /*0030*/ 	.string	"-arch sm_100 -m 64 "



//--------------------- .note.nv.cuinfo           --------------------------
	.section	.note.nv.cuinfo,"",@"SHT_NOTE"
	.sectionflags	@"SHF_NOTE_NV_CUINFO"
        /*0018*/ 	.short	0x0002
        /*001a*/ 	.short	0x0064
        /*001c*/ 	.short	0x0082
	.zero		2


//--------------------- .nv.info                  --------------------------
	.section	.nv.info,"",@"SHT_CUDA_INFO"
	.align	4


	//----- nvinfo : EIATTR_REGCOUNT
	.align		4
        /*0000*/ 	.byte	0x04, 0x2f
        /*0002*/ 	.short	(.L_1 - .L_0)
	.align		4
.L_0:
        /*0004*/ 	.word	index@(_Z14matrixMultiplyPfS_S_)
        /*0008*/ 	.word	0x00000020


	//----- nvinfo : EIATTR_FRAME_SIZE
	.align		4
.L_1:
        /*000c*/ 	.byte	0x04, 0x11
        /*000e*/ 	.short	(.L_3 - .L_2)
	.align		4
.L_2:
        /*0010*/ 	.word	index@(_Z14matrixMultiplyPfS_S_)
        /*0014*/ 	.word	0x00000000


	//----- nvinfo : EIATTR_MIN_STACK_SIZE
	.align		4
.L_3:
        /*0018*/ 	.byte	0x04, 0x12
        /*001a*/ 	.short	(.L_5 - .L_4)
	.align		4
.L_4:
        /*001c*/ 	.word	index@(_Z14matrixMultiplyPfS_S_)
        /*0020*/ 	.word	0x00000000
.L_5:


//--------------------- .nv.compat                --------------------------
	.section	.nv.compat,"",@"SHT_CUDA_COMPAT_INFO"
	.align	4
        /*0000*/ 	.byte	0x02, 0x09, 0x00, 0x00, 0x02, 0x02, 0x01, 0x00, 0x02, 0x05, 0x05, 0x00, 0x03, 0x07, 0x01, 0x01
        /*0010*/ 	.byte	0x02, 0x03, 0x00, 0x00, 0x02, 0x06, 0x01, 0x00, 0x04, 0x0b, 0x08, 0x00, 0x09, 0x00, 0x00, 0x00
        /*0020*/ 	.byte	0x00, 0x00, 0x00, 0x00


//--------------------- .nv.info._Z14matrixMultiplyPfS_S_ --------------------------
	.section	.nv.info._Z14matrixMultiplyPfS_S_,"",@"SHT_CUDA_INFO"
	.sectionflags	@""
	.align	4


	//----- nvinfo : EIATTR_CUDA_API_VERSION
	.align		4
        /*0000*/ 	.byte	0x04, 0x37
        /*0002*/ 	.short	(.L_7 - .L_6)
.L_6:
        /*0004*/ 	.word	0x00000082


	//----- nvinfo : EIATTR_KPARAM_INFO
	.align		4
.L_7:
        /*0008*/ 	.byte	0x04, 0x17
        /*000a*/ 	.short	(.L_9 - .L_8)
.L_8:
        /*000c*/ 	.word	0x00000000
        /*0010*/ 	.short	0x0002
        /*0012*/ 	.short	0x0010
        /*0014*/ 	.byte	0x00, 0xf5, 0x21, 0x00


	//----- nvinfo : EIATTR_KPARAM_INFO
	.align		4
.L_9:
        /*0018*/ 	.byte	0x04, 0x17
        /*001a*/ 	.short	(.L_11 - .L_10)
.L_10:
        /*001c*/ 	.word	0x00000000
        /*0020*/ 	.short	0x0001
        /*0022*/ 	.short	0x0008
        /*0024*/ 	.byte	0x00, 0xf5, 0x21, 0x00


	//----- nvinfo : EIATTR_KPARAM_INFO
	.align		4
.L_11:
        /*0028*/ 	.byte	0x04, 0x17
        /*002a*/ 	.short	(.L_13 - .L_12)
.L_12:
        /*002c*/ 	.word	0x00000000
        /*0030*/ 	.short	0x0000
        /*0032*/ 	.short	0x0000
        /*0034*/ 	.byte	0x00, 0xf5, 0x21, 0x00


	//----- nvinfo : EIATTR_SPARSE_MMA_MASK
	.align		4
.L_13:
        /*0038*/ 	.byte	0x03, 0x50
        /*003a*/ 	.short	0x0000


	//----- nvinfo : EIATTR_MAXREG_COUNT
	.align		4
        /*003c*/ 	.byte	0x03, 0x1b
        /*003e*/ 	.short	0x00ff


	//----- nvinfo : EIATTR_NUM_BARRIERS
	.align		4
        /*0040*/ 	.byte	0x02, 0x4c
        /*0042*/ 	.byte	0x01
	.zero		1


	//----- nvinfo : EIATTR_MERCURY_ISA_VERSION
	.align		4
        /*0044*/ 	.byte	0x03, 0x5f
        /*0046*/ 	.short	0x0101


	//----- nvinfo : EIATTR_VRC_CTA_INIT_COUNT
	.align		4
        /*0048*/ 	.byte	0x02, 0x4a
	.zero		1
	.zero		1


	//----- nvinfo : EIATTR_EXIT_INSTR_OFFSETS
	.align		4
        /*004c*/ 	.byte	0x04, 0x1c
        /*004e*/ 	.short	(.L_15 - .L_14)


	//   ....[0]....
.L_14:
        /*0050*/ 	.word	0x000007a0


	//   ....[1]....
        /*0054*/ 	.word	0x000009e0


	//----- nvinfo : EIATTR_CBANK_PARAM_SIZE
	.align		4
.L_15:
        /*0058*/ 	.byte	0x03, 0x19
        /*005a*/ 	.short	0x0018


	//----- nvinfo : EIATTR_PARAM_CBANK
	.align		4
        /*005c*/ 	.byte	0x04, 0x0a
        /*005e*/ 	.short	(.L_17 - .L_16)
	.align		4
.L_16:
        /*0060*/ 	.word	index@(.nv.constant0._Z14matrixMultiplyPfS_S_)
        /*0064*/ 	.short	0x0380
        /*0066*/ 	.short	0x0018


	//----- nvinfo : EIATTR_SW_WAR
	.align		4
.L_17:
        /*0068*/ 	.byte	0x04, 0x36
        /*006a*/ 	.short	(.L_19 - .L_18)
.L_18:
        /*006c*/ 	.word	0x00000008
.L_19:


//--------------------- .nv.callgraph             --------------------------
	.section	.nv.callgraph,"",@"SHT_CUDA_CALLGRAPH"
	.align	4
	.sectionentsize	8
	.align		4
        /*0000*/ 	.word	0x00000000
	.align		4
        /*0004*/ 	.word	0xffffffff
	.align		4
        /*0008*/ 	.word	0x00000000
	.align		4
        /*000c*/ 	.word	0xfffffffe
	.align		4
        /*0010*/ 	.word	0x00000000
	.align		4
        /*0014*/ 	.word	0xfffffffd
	.align		4
        /*0018*/ 	.word	0x00000000
	.align		4
        /*001c*/ 	.word	0xfffffffc


//--------------------- .text._Z14matrixMultiplyPfS_S_ --------------------------
	.section	.text._Z14matrixMultiplyPfS_S_,"ax",@progbits
	.align	128
        .global         _Z14matrixMultiplyPfS_S_
        .type           _Z14matrixMultiplyPfS_S_,@function
        .size           _Z14matrixMultiplyPfS_S_,(.L_x_2 - _Z14matrixMultiplyPfS_S_)
        .other          _Z14matrixMultiplyPfS_S_,@"STO_CUDA_ENTRY STV_DEFAULT"
_Z14matrixMultiplyPfS_S_:
.text._Z14matrixMultiplyPfS_S_:
[----:B------:R-:W-:Y:S01]  /*0000*/  LDC R1, c[0x0][0x37c] ;  /* 0x0000df00ff017b82 */ /* 0x000fe20000000800 */
[----:B------:R-:W0:Y:S07]  /*0010*/  S2R R0, SR_TID.X ;  /* 0x0000000000007919 */ /* 0x000e2e0000002100 */
[----:B------:R-:W1:Y:S01]  /*0020*/  LDC R5, c[0x0][0x364] ;  /* 0x0000d900ff057b82 */ /* 0x000e620000000800 */
[----:B------:R-:W2:Y:S01]  /*0030*/  LDCU.64 UR8, c[0x0][0x358] ;  /* 0x00006b00ff0877ac */ /* 0x000ea20008000a00 */
[----:B------:R-:W3:Y:S06]  /*0040*/  S2R R2, SR_TID.Y ;  /* 0x0000000000027919 */ /* 0x000eec0000002200 */
[----:B------:R-:W0:Y:S08]  /*0050*/  S2UR UR5, SR_CTAID.X ;  /* 0x00000000000579c3 */ /* 0x000e300000002500 */
[----:B------:R-:W0:Y:S08]  /*0060*/  LDC R3, c[0x0][0x360] ;  /* 0x0000d800ff037b82 */ /* 0x000e300000000800 */
[----:B------:R-:W1:Y:S08]  /*0070*/  S2UR UR4, SR_CTAID.Y ;  /* 0x00000000000479c3 */ /* 0x000e700000002600 */
[----:B------:R-:W4:Y:S08]  /*0080*/  LDC.64 R14, c[0x0][0x388] ;  /* 0x0000e200ff0e7b82 */ /* 0x000f300000000a00 */
[----:B------:R-:W5:Y:S01]  /*0090*/  LDC.64 R16, c[0x0][0x380] ;  /* 0x0000e000ff107b82 */ /* 0x000f620000000a00 */
[----:B0-----:R-:W-:-:S05]  /*00a0*/  IMAD R3, R3, UR5, R0 ;  /* 0x0000000503037c24 */ /* 0x001fca000f8e0200 */
[----:B---3--:R-:W-:Y:S01]  /*00b0*/  LEA R23, R2, R3, 0xc ;  /* 0x0000000302177211 */ /* 0x008fe200078e60ff */
[----:B-1----:R-:W-:Y:S01]  /*00c0*/  IMAD R28, R5, UR4, R2 ;  /* 0x00000004051c7c24 */ /* 0x002fe2000f8e0202 */
[----:B------:R-:W-:Y:S02]  /*00d0*/  SHF.L.U32 R5, R0, 0x4, RZ ;  /* 0x0000000400057819 */ /* 0x000fe400000006ff */
[C---:B------:R-:W-:Y:S02]  /*00e0*/  IADD3 R13, PT, PT, R23.reuse, 0x100, RZ ;  /* 0x00000100170d7810 */ /* 0x040fe40007ffe0ff */
[----:B------:R-:W-:Y:S02]  /*00f0*/  LEA R9, R28, R5, 0x8 ;  /* 0x000000051c097211 */ /* 0x000fe400078e40ff */
[C---:B------:R-:W-:Y:S01]  /*0100*/  IADD3 R21, PT, PT, R23.reuse, 0x200, RZ ;  /* 0x0000020017157810 */ /* 0x040fe20007ffe0ff */
[----:B----4-:R-:W-:-:S04]  /*0110*/  IMAD.WIDE.U32 R6, R23, 0x4, R14 ;  /* 0x0000000417067825 */ /* 0x010fc800078e000e */
[----:B------:R-:W-:Y:S02]  /*0120*/  IMAD.WIDE.U32 R12, R13, 0x4, R14 ;  /* 0x000000040d0c7825 */ /* 0x000fe400078e000e */
[----:B--2---:R0:W2:Y:S02]  /*0130*/  LDG.E R6, desc[UR8][R6.64] ;  /* 0x0000000806067981 */ /* 0x0040a4000c1e1900 */
[----:B-----5:R-:W-:Y:S01]  /*0140*/  IMAD.WIDE.U32 R16, R9, 0x4, R16 ;  /* 0x0000000409107825 */ /* 0x020fe200078e0010 */
[----:B------:R-:W-:Y:S01]  /*0150*/  IADD3 R9, PT, PT, R23, 0x300, RZ ;  /* 0x0000030017097810 */ /* 0x000fe20007ffe0ff */
[----:B------:R-:W3:Y:S02]  /*0160*/  LDG.E R12, desc[UR8][R12.64] ;  /* 0x000000080c0c7981 */ /* 0x000ee4000c1e1900 */
[----:B------:R-:W-:Y:S02]  /*0170*/  IMAD.WIDE.U32 R20, R21, 0x4, R14 ;  /* 0x0000000415147825 */ /* 0x000fe400078e000e */
[----:B------:R-:W4:Y:S01]  /*0180*/  LDG.E R4, desc[UR8][R16.64] ;  /* 0x0000000810047981 */ /* 0x000f22000c1e1900 */
[----:B------:R-:W-:-:S03]  /*0190*/  IADD3 R27, PT, PT, R23, 0x400, RZ ;  /* 0x00000400171b7810 */ /* 0x000fc60007ffe0ff */
[----:B------:R-:W5:Y:S01]  /*01a0*/  LDG.E R10, desc[UR8][R16.64+0x4] ;  /* 0x00000408100a7981 */ /* 0x000f62000c1e1900 */
[----:B------:R-:W-:Y:S01]  /*01b0*/  IADD3 R25, PT, PT, R23, 0x500, RZ ;  /* 0x0000050017197810 */ /* 0x000fe20007ffe0ff */
[--C-:B------:R-:W-:Y:S01]  /*01c0*/  IMAD.WIDE.U32 R8, R9, 0x4, R14.reuse ;  /* 0x0000000409087825 */ /* 0x100fe200078e000e */
[----:B0-----:R-:W-:Y:S01]  /*01d0*/  IADD3 R7, PT, PT, R23, 0x600, RZ ;  /* 0x0000060017077810 */ /* 0x001fe20007ffe0ff */
[----:B------:R-:W3:Y:S02]  /*01e0*/  LDG.E R11, desc[UR8][R16.64+0x8] ;  /* 0x00000808100b7981 */ /* 0x000ee4000c1e1900 */
[--C-:B------:R-:W-:Y:S02]  /*01f0*/  IMAD.WIDE.U32 R26, R27, 0x4, R14.reuse ;  /* 0x000000041b1a7825 */ /* 0x100fe400078e000e */
[----:B------:R-:W3:Y:S02]  /*0200*/  LDG.E R20, desc[UR8][R20.64] ;  /* 0x0000000814147981 */ /* 0x000ee4000c1e1900 */
[----:B------:R-:W-:-:S02]  /*0210*/  IMAD.WIDE.U32 R24, R25, 0x4, R14 ;  /* 0x0000000419187825 */ /* 0x000fc400078e000e */
[----:B------:R-:W3:Y:S04]  /*0220*/  LDG.E R19, desc[UR8][R16.64+0xc] ;  /* 0x00000c0810137981 */ /* 0x000ee8000c1e1900 */
[----:B------:R-:W3:Y:S04]  /*0230*/  LDG.E R22, desc[UR8][R16.64+0x10] ;  /* 0x0000100810167981 */ /* 0x000ee8000c1e1900 */
[----:B------:R0:W3:Y:S04]  /*0240*/  LDG.E R21, desc[UR8][R8.64] ;  /* 0x0000000808157981 */ /* 0x0000e8000c1e1900 */
[----:B------:R-:W3:Y:S04]  /*0250*/  LDG.E R18, desc[UR8][R26.64] ;  /* 0x000000081a127981 */ /* 0x000ee8000c1e1900 */
[----:B------:R-:W3:Y:S01]  /*0260*/  LDG.E R24, desc[UR8][R24.64] ;  /* 0x0000000818187981 */ /* 0x000ee2000c1e1900 */
[----:B0-----:R-:W-:-:S03]  /*0270*/  IMAD.WIDE.U32 R8, R7, 0x4, R14 ;  /* 0x0000000407087825 */ /* 0x001fc600078e000e */
[----:B------:R-:W3:Y:S04]  /*0280*/  LDG.E R26, desc[UR8][R16.64+0x14] ;  /* 0x00001408101a7981 */ /* 0x000ee8000c1e1900 */
[----:B------:R-:W3:Y:S04]  /*0290*/  LDG.E R25, desc[UR8][R16.64+0x18] ;  /* 0x0000180810197981 */ /* 0x000ee8000c1e1900 */
[----:B------:R0:W3:Y:S04]  /*02a0*/  LDG.E R29, desc[UR8][R8.64] ;  /* 0x00000008081d7981 */ /* 0x0000e8000c1e1900 */
[----:B------:R-:W3:Y:S01]  /*02b0*/  LDG.E R27, desc[UR8][R16.64+0x1c] ;  /* 0x00001c08101b7981 */ /* 0x000ee2000c1e1900 */
[----:B------:R-:W1:Y:S01]  /*02c0*/  S2UR UR6, SR_CgaCtaId ;  /* 0x00000000000679c3 */ /* 0x000e620000008800 */
[----:B------:R-:W-:-:S02]  /*02d0*/  UMOV UR4, 0x400 ;  /* 0x0000040000047882 */ /* 0x000fc40000000000 */
[----:B------:R-:W-:Y:S01]  /*02e0*/  UIADD3 UR5, UPT, UPT, UR4, 0x4000, URZ ;  /* 0x0000400004057890 */ /* 0x000fe2000fffe0ff */
[----:B------:R-:W-:Y:S02]  /*02f0*/  LEA R5, R2, R5, 0x4 ;  /* 0x0000000502057211 */ /* 0x000fe400078e20ff */
[C---:B------:R-:W-:Y:S02]  /*0300*/  IADD3 R13, PT, PT, R23.reuse, 0x700, RZ ;  /* 0x00000700170d7810 */ /* 0x040fe40007ffe0ff */
[----:B0-----:R-:W-:Y:S01]  /*0310*/  IADD3 R9, PT, PT, R23, 0x800, RZ ;  /* 0x0000080017097810 */ /* 0x001fe20007ffe0ff */
[----:B-1----:R-:W-:Y:S02]  /*0320*/  ULEA UR5, UR6, UR5, 0x18 ;  /* 0x0000000506057291 */ /* 0x002fe4000f8ec0ff */
[----:B------:R-:W-:-:S04]  /*0330*/  ULEA UR4, UR6, UR4, 0x18 ;  /* 0x0000000406047291 */ /* 0x000fc8000f8ec0ff */
[C---:B------:R-:W-:Y:S02]  /*0340*/  LEA R7, R5.reuse, UR5, 0x2 ;  /* 0x0000000505077c11 */ /* 0x040fe4000f8e10ff */
[----:B------:R-:W-:Y:S02]  /*0350*/  LEA R5, R5, UR4, 0x2 ;  /* 0x0000000405057c11 */ /* 0x000fe4000f8e10ff */
[----:B------:R-:W-:Y:S01]  /*0360*/  IADD3 R8, PT, PT, R23, 0x900, RZ ;  /* 0x0000090017087810 */ /* 0x000fe20007ffe0ff */
[----:B----4-:R-:W-:Y:S04]  /*0370*/  STS [R7], R4 ;  /* 0x0000000407007388 */ /* 0x010fe80000000800 */
[----:B--2---:R-:W-:Y:S04]  /*0380*/  STS [R5], R6 ;  /* 0x0000000605007388 */ /* 0x004fe80000000800 */
[----:B-----5:R-:W-:Y:S04]  /*0390*/  STS [R7+0x4], R10 ;  /* 0x0000040a07007388 */ /* 0x020fe80000000800 */
[----:B---3--:R0:W-:Y:S04]  /*03a0*/  STS [R5+0x4], R12 ;  /* 0x0000040c05007388 */ /* 0x0081e80000000800 */
[----:B------:R1:W-:Y:S01]  /*03b0*/  STS [R7+0x8], R11 ;  /* 0x0000080b07007388 */ /* 0x0003e20000000800 */
[----:B0-----:R-:W-:-:S03]  /*03c0*/  IMAD.WIDE.U32 R12, R13, 0x4, R14 ;  /* 0x000000040d0c7825 */ /* 0x001fc600078e000e */
[----:B------:R0:W-:Y:S01]  /*03d0*/  STS [R5+0x8], R20 ;  /* 0x0000081405007388 */ /* 0x0001e20000000800 */
[----:B-1----:R-:W-:-:S03]  /*03e0*/  IMAD.WIDE.U32 R10, R9, 0x4, R14 ;  /* 0x00000004090a7825 */ /* 0x002fc600078e000e */
[----:B------:R1:W2:Y:S01]  /*03f0*/  LDG.E R4, desc[UR8][R12.64] ;  /* 0x000000080c047981 */ /* 0x0002a2000c1e1900 */
[----:B------:R-:W-:-:S03]  /*0400*/  IMAD.WIDE.U32 R8, R8, 0x4, R14 ;  /* 0x0000000408087825 */ /* 0x000fc600078e000e */
[----:B------:R3:W-:Y:S01]  /*0410*/  STS [R7+0xc], R19 ;  /* 0x00000c1307007388 */ /* 0x0007e20000000800 */
[----:B0-----:R-:W-:-:S03]  /*0420*/  IADD3 R20, PT, PT, R23, 0xb00, RZ ;  /* 0x00000b0017147810 */ /* 0x001fc60007ffe0ff */
[----:B------:R-:W-:Y:S01]  /*0430*/  STS [R5+0xc], R21 ;  /* 0x00000c1505007388 */ /* 0x000fe20000000800 */
[----:B-1----:R-:W-:-:S03]  /*0440*/  IADD3 R13, PT, PT, R23, 0xa00, RZ ;  /* 0x00000a00170d7810 */ /* 0x002fc60007ffe0ff */
[----:B------:R0:W4:Y:S01]  /*0450*/  LDG.E R6, desc[UR8][R8.64] ;  /* 0x0000000808067981 */ /* 0x000122000c1e1900 */
[----:B---3--:R-:W-:-:S03]  /*0460*/  IADD3 R19, PT, PT, R23, 0xd00, RZ ;  /* 0x00000d0017137810 */ /* 0x008fc60007ffe0ff */
[----:B------:R-:W-:Y:S04]  /*0470*/  STS [R7+0x10], R22 ;  /* 0x0000101607007388 */ /* 0x000fe80000000800 */
[----:B------:R1:W-:Y:S01]  /*0480*/  STS [R5+0x10], R18 ;  /* 0x0000101205007388 */ /* 0x0003e20000000800 */
[----:B0-----:R-:W-:-:S03]  /*0490*/  IMAD.WIDE.U32 R8, R13, 0x4, R14 ;  /* 0x000000040d087825 */ /* 0x001fc600078e000e */
[----:B------:R0:W3:Y:S04]  /*04a0*/  LDG.E R10, desc[UR8][R10.64] ;  /* 0x000000080a0a7981 */ /* 0x0000e8000c1e1900 */
[----:B------:R-:W-:Y:S01]  /*04b0*/  STS [R7+0x14], R26 ;  /* 0x0000141a07007388 */ /* 0x000fe20000000800 */
[----:B-1----:R-:W-:-:S03]  /*04c0*/  IMAD.WIDE.U32 R18, R19, 0x4, R14 ;  /* 0x0000000413127825 */ /* 0x002fc600078e000e */
[----:B------:R1:W-:Y:S01]  /*04d0*/  STS [R5+0x14], R24 ;  /* 0x0000141805007388 */ /* 0x0003e20000000800 */
[----:B0-----:R-:W-:-:S03]  /*04e0*/  IADD3 R11, PT, PT, R23, 0xc00, RZ ;  /* 0x00000c00170b7810 */ /* 0x001fc60007ffe0ff */
[----:B------:R-:W-:Y:S01]  /*04f0*/  STS [R7+0x18], R25 ;  /* 0x0000181907007388 */ /* 0x000fe20000000800 */
[----:B------:R-:W-:-:S03]  /*0500*/  IMAD.WIDE.U32 R12, R20, 0x4, R14 ;  /* 0x00000004140c7825 */ /* 0x000fc600078e000e */
[----:B------:R-:W-:Y:S01]  /*0510*/  STS [R5+0x18], R29 ;  /* 0x0000181d05007388 */ /* 0x000fe20000000800 */
[----:B------:R-:W-:-:S03]  /*0520*/  IMAD.WIDE.U32 R20, R11, 0x4, R14 ;  /* 0x000000040b147825 */ /* 0x000fc600078e000e */
[----:B-1----:R-:W5:Y:S04]  /*0530*/  LDG.E R24, desc[UR8][R16.64+0x20] ;  /* 0x0000200810187981 */ /* 0x002f68000c1e1900 */
[----:B------:R0:W-:Y:S04]  /*0540*/  STS [R7+0x1c], R27 ;  /* 0x00001c1b07007388 */ /* 0x0001e80000000800 */
[----:B------:R-:W4:Y:S04]  /*0550*/  LDG.E R26, desc[UR8][R16.64+0x24] ;  /* 0x00002408101a7981 */ /* 0x000f28000c1e1900 */
[----:B------:R-:W4:Y:S01]  /*0560*/  LDG.E R8, desc[UR8][R8.64] ;  /* 0x0000000808087981 */ /* 0x000f22000c1e1900 */
[----:B0-----:R-:W-:-:S03]  /*0570*/  IADD3 R27, PT, PT, R23, 0xe00, RZ ;  /* 0x00000e00171b7810 */ /* 0x001fc60007ffe0ff */
[----:B------:R0:W4:Y:S04]  /*0580*/  LDG.E R18, desc[UR8][R18.64] ;  /* 0x0000000812127981 */ /* 0x000128000c1e1900 */
[----:B------:R-:W4:Y:S04]  /*0590*/  LDG.E R11, desc[UR8][R16.64+0x2c] ;  /* 0x00002c08100b7981 */ /* 0x000f28000c1e1900 */
[----:B------:R-:W4:Y:S01]  /*05a0*/  LDG.E R9, desc[UR8][R16.64+0x28] ;  /* 0x0000280810097981 */ /* 0x000f22000c1e1900 */
[----:B0-----:R-:W-:Y:S01]  /*05b0*/  IADD3 R19, PT, PT, R23, 0xf00, RZ ;  /* 0x00000f0017137810 */ /* 0x001fe20007ffe0ff */
[----:B------:R-:W-:-:S02]  /*05c0*/  IMAD.WIDE.U32 R22, R27, 0x4, R14 ;  /* 0x000000041b167825 */ /* 0x000fc400078e000e */
[----:B------:R-:W4:Y:S02]  /*05d0*/  LDG.E R12, desc[UR8][R12.64] ;  /* 0x000000080c0c7981 */ /* 0x000f24000c1e1900 */
[----:B------:R-:W-:Y:S02]  /*05e0*/  IMAD.WIDE.U32 R14, R19, 0x4, R14 ;  /* 0x00000004130e7825 */ /* 0x000fe400078e000e */
[----:B------:R-:W4:Y:S04]  /*05f0*/  LDG.E R20, desc[UR8][R20.64] ;  /* 0x0000000814147981 */ /* 0x000f28000c1e1900 */
[----:B------:R-:W4:Y:S04]  /*0600*/  LDG.E R25, desc[UR8][R16.64+0x38] ;  /* 0x0000380810197981 */ /* 0x000f28000c1e1900 */
[----:B------:R-:W4:Y:S04]  /*0610*/  LDG.E R13, desc[UR8][R16.64+0x30] ;  /* 0x00003008100d7981 */ /* 0x000f28000c1e1900 */
[----:B------:R-:W4:Y:S04]  /*0620*/  LDG.E R21, desc[UR8][R16.64+0x34] ;  /* 0x0000340810157981 */ /* 0x000f28000c1e1900 */
[----:B------:R-:W4:Y:S04]  /*0630*/  LDG.E R22, desc[UR8][R22.64] ;  /* 0x0000000816167981 */ /* 0x000f28000c1e1900 */
[----:B------:R-:W4:Y:S04]  /*0640*/  LDG.E R29, desc[UR8][R16.64+0x3c] ;  /* 0x00003c08101d7981 */ /* 0x000f28000c1e1900 */
[----:B------:R-:W4:Y:S01]  /*0650*/  LDG.E R14, desc[UR8][R14.64] ;  /* 0x000000080e0e7981 */ /* 0x000f22000c1e1900 */
[----:B------:R-:W-:-:S04]  /*0660*/  ISETP.GT.AND P0, PT, R3, 0xff, PT ;  /* 0x000000ff0300780c */ /* 0x000fc80003f04270 */
[----:B------:R-:W-:Y:S01]  /*0670*/  ISETP.GT.U32.OR P0, PT, R28, 0xff, P0 ;  /* 0x000000ff1c00780c */ /* 0x000fe20000704470 */
[----:B--2---:R0:W-:Y:S04]  /*0680*/  STS [R5+0x1c], R4 ;  /* 0x00001c0405007388 */ /* 0x0041e80000000800 */
[----:B-----5:R0:W-:Y:S04]  /*0690*/  STS [R7+0x20], R24 ;  /* 0x0000201807007388 */ /* 0x0201e80000000800 */
[----:B---3--:R0:W-:Y:S04]  /*06a0*/  STS [R5+0x20], R10 ;  /* 0x0000200a05007388 */ /* 0x0081e80000000800 */
[----:B----4-:R0:W-:Y:S04]  /*06b0*/  STS [R7+0x24], R26 ;  /* 0x0000241a07007388 */ /* 0x0101e80000000800 */
[----:B------:R0:W-:Y:S04]  /*06c0*/  STS [R5+0x24], R6 ;  /* 0x0000240605007388 */ /* 0x0001e80000000800 */
        /* <DEDUP_REMOVED lines=11> */
[----:B------:R0:W-:Y:S01]  /*0780*/  STS [R5+0x3c], R14 ;  /* 0x00003c0e05007388 */ /* 0x0001e20000000800 */
[----:B------:R-:W-:Y:S06]  /*0790*/  BAR.SYNC.DEFER_BLOCKING 0x0 ;  /* 0x0000000000007b1d */ /* 0x000fec0000010000 */
[----:B------:R-:W-:Y:S05]  /*07a0*/  @P0 EXIT ;  /* 0x000000000000094d */ /* 0x000fea0003800000 */
[----:B0-----:R-:W-:Y:S01]  /*07b0*/  HFMA2 R13, -RZ, RZ, 0, 0 ;  /* 0x00000000ff0d7431 */ /* 0x001fe200000001ff */
[----:B------:R-:W-:Y:S02]  /*07c0*/  LEA R2, R2, UR5, 0x6 ;  /* 0x0000000502027c11 */ /* 0x000fe4000f8e30ff */
[----:B------:R-:W-:Y:S01]  /*07d0*/  LEA R0, R0, UR4, 0x6 ;  /* 0x0000000400007c11 */ /* 0x000fe2000f8e30ff */
[----:B------:R-:W-:-:S06]  /*07e0*/  UMOV UR4, 0x20 ;  /* 0x0000002000047882 */ /* 0x000fcc0000000000 */
.L_x_0:
[----:B------:R-:W-:Y:S04]  /*07f0*/  LDS.128 R20, [R2+UR4+-0x20] ;  /* 0xffffe00402147984 */ /* 0x000fe80008000c00 */
[----:B------:R-:W0:Y:S04]  /*0800*/  LDS.128 R24, [R0+UR4+-0x20] ;  /* 0xffffe00400187984 */ /* 0x000e280008000c00 */
[----:B------:R-:W-:Y:S04]  /*0810*/  LDS.128 R4, [R2+UR4+-0x10] ;  /* 0xfffff00402047984 */ /* 0x000fe80008000c00 */
[----:B------:R-:W1:Y:S04]  /*0820*/  LDS.128 R8, [R0+UR4+-0x10] ;  /* 0xfffff00400087984 */ /* 0x000e680008000c00 */
[----:B------:R-:W-:Y:S01]  /*0830*/  LDS.128 R16, [R0+UR4] ;  /* 0x0000000400107984 */ /* 0x000fe20008000c00 */
[----:B0-----:R-:W-:-:S03]  /*0840*/  FFMA R20, R20, R24, R13 ;  /* 0x0000001814147223 */ /* 0x001fc6000000000d */
[----:B------:R-:W0:Y:S01]  /*0850*/  LDS.128 R12, [R2+UR4] ;  /* 0x00000004020c7984 */ /* 0x000e220008000c00 */
[----:B------:R-:W-:-:S04]  /*0860*/  FFMA R21, R21, R25, R20 ;  /* 0x0000001915157223 */ /* 0x000fc80000000014 */
[----:B------:R-:W-:-:S04]  /*0870*/  FFMA R22, R22, R26, R21 ;  /* 0x0000001a16167223 */ /* 0x000fc80000000015 */
[----:B------:R-:W-:Y:S02]  /*0880*/  FFMA R23, R23, R27, R22 ;  /* 0x0000001b17177223 */ /* 0x000fe40000000016 */
[----:B------:R-:W-:Y:S02]  /*0890*/  LDS.128 R24, [R0+UR4+0x10] ;  /* 0x0000100400187984 */ /* 0x000fe40008000c00 */
[----:B-1----:R-:W-:Y:S02]  /*08a0*/  FFMA R4, R4, R8, R23 ;  /* 0x0000000804047223 */ /* 0x002fe40000000017 */
[----:B------:R-:W1:Y:S01]  /*08b0*/  LDS.128 R20, [R2+UR4+0x10] ;  /* 0x0000100402147984 */ /* 0x000e620008000c00 */
[----:B------:R-:W-:Y:S01]  /*08c0*/  UIADD3 UR4, UPT, UPT, UR4, 0x40, URZ ;  /* 0x0000004004047890 */ /* 0x000fe2000fffe0ff */
[----:B------:R-:W-:-:S03]  /*08d0*/  FFMA R5, R5, R9, R4 ;  /* 0x0000000905057223 */ /* 0x000fc60000000004 */
[----:B------:R-:W-:Y:S01]  /*08e0*/  UISETP.NE.AND UP0, UPT, UR4, 0x420, UPT ;  /* 0x000004200400788c */ /* 0x000fe2000bf05270 */
[----:B------:R-:W-:-:S04]  /*08f0*/  FFMA R6, R6, R10, R5 ;  /* 0x0000000a06067223 */ /* 0x000fc80000000005 */
[----:B------:R-:W-:-:S04]  /*0900*/  FFMA R7, R7, R11, R6 ;  /* 0x0000000b07077223 */ /* 0x000fc80000000006 */
[----:B0-----:R-:W-:-:S04]  /*0910*/  FFMA R12, R12, R16, R7 ;  /* 0x000000100c0c7223 */ /* 0x001fc80000000007 */
[----:B------:R-:W-:-:S04]  /*0920*/  FFMA R13, R13, R17, R12 ;  /* 0x000000110d0d7223 */ /* 0x000fc8000000000c */
[----:B------:R-:W-:-:S04]  /*0930*/  FFMA R14, R14, R18, R13 ;  /* 0x000000120e0e7223 */ /* 0x000fc8000000000d */
[----:B------:R-:W-:-:S04]  /*0940*/  FFMA R15, R15, R19, R14 ;  /* 0x000000130f0f7223 */ /* 0x000fc8000000000e */
[----:B-1----:R-:W-:-:S04]  /*0950*/  FFMA R20, R20, R24, R15 ;  /* 0x0000001814147223 */ /* 0x002fc8000000000f */
[----:B------:R-:W-:-:S04]  /*0960*/  FFMA R21, R21, R25, R20 ;  /* 0x0000001915157223 */ /* 0x000fc80000000014 */
[----:B------:R-:W-:-:S04]  /*0970*/  FFMA R22, R22, R26, R21 ;  /* 0x0000001a16167223 */ /* 0x000fc80000000015 */
[----:B------:R-:W-:Y:S01]  /*0980*/  FFMA R13, R23, R27, R22 ;  /* 0x0000001b170d7223 */ /* 0x000fe20000000016 */
[----:B------:R-:W-:Y:S06]  /*0990*/  BRA.U UP0, `(.L_x_0) ;  /* 0xfffffffd00947547 */ /* 0x000fec000b83ffff */
[----:B------:R-:W0:Y:S01]  /*09a0*/  LDC.64 R4, c[0x0][0x390] ;  /* 0x0000e400ff047b82 */ /* 0x000e220000000a00 */
[----:B------:R-:W-:-:S05]  /*09b0*/  LEA R3, R28, R3, 0x8 ;  /* 0x000000031c037211 */ /* 0x000fca00078e40ff */
[----:B0-----:R-:W-:-:S05]  /*09c0*/  IMAD.WIDE R2, R3, 0x4, R4 ;  /* 0x0000000403027825 */ /* 0x001fca00078e0204 */
[----:B------:R-:W-:Y:S01]  /*09d0*/  STG.E desc[UR8][R2.64], R13 ;  /* 0x0000000d02007986 */ /* 0x000fe2000c101908 */
[----:B------:R-:W-:Y:S05]  /*09e0*/  EXIT ;  /* 0x000000000000794d */ /* 0x000fea0003800000 */
.L_x_1:
[----:B------:R-:W-:-:S00]  /*09f0*/  BRA `(.L_x_1) ;  /* 0xfffffffc00fc7947 */ /* 0x000fc0000383ffff */
[----:B------:R-:W-:-:S00]  /*0a00*/  NOP ;  /* 0x0000000000007918 */ /* 0x000fc00000000000 */
[----:B------:R-:W-:-:S00]  /*0a10*/  NOP ;  /* 0x0000000000007918 */ /* 0x000fc00000000000 */
[----:B------:R-:W-:-:S00]  /*0a20*/  NOP ;  /* 0x0000000000007918 */ /* 0x000fc00000000000 */
[----:B------:R-:W-:-:S00]  /*0a30*/  NOP ;  /* 0x0000000000007918 */ /* 0x000fc00000000000 */
[----:B------:R-:W-:-:S00]  /*0a40*/  NOP ;  /* 0x0000000000007918 */ /* 0x000fc00000000000 */
[----:B------:R-:W-:-:S00]  /*0a50*/  NOP ;  /* 0x0000000000007918 */ /* 0x000fc00000000000 */
[----:B------:R-:W-:-:S00]  /*0a60*/  NOP ;  /* 0x0000000000007918 */ /* 0x000fc00000000000 */
[----:B------:R-:W-:-:S00]  /*0a70*/  NOP ;  /* 0x0000000000007918 */ /* 0x000fc00000000000 */
.L_x_2:


//--------------------- .nv.shared._Z14matrixMultiplyPfS_S_ --------------------------
	.section	.nv.shared._Z14matrixMultiplyPfS_S_,"aw",@nobits
	.sectionflags	@""
	.align	4
.nv.shared._Z14matrixMultiplyPfS_S_:
	.zero		33792


//--------------------- .nv.shared.reserved.0     --------------------------
	.section	.nv.shared.reserved.0,"aw",@nobits
	.weak		__nv_reservedSMEM_offset_0_alias
	.size		__nv_reservedSMEM_offset_0_alias, 0, 64
	.other		__nv_reservedSMEM_offset_0_alias,@"STO_CUDA_RESERVED_SHARED STV_DEFAULT"
__nv_reservedSMEM_offset_0_alias:
	.zero		0
	.zero		64


//--------------------- .nv.constant0._Z14matrixMultiplyPfS_S_ --------------------------
	.section	.nv.constant0._Z14matrixMultiplyPfS_S_,"a",@progbits
	.sectionflags	@""
	.align	4
.nv.constant0._Z14matrixMultiplyPfS_S_:
	.zero		920


//--------------------- SYMBOLS --------------------------

	.type		.nv.reservedSmem.offset0,@object
	.size		.nv.reservedSmem.offset0,0x4
	.type		.nv.reservedSmem.cap,@object
	.size		.nv.reservedSmem.cap,0x4
